//
// Generated by NVIDIA NVVM Compiler
//
// Compiler Build ID: CL-36424714
// Cuda compilation tools, release 13.0, V13.0.88
// Based on NVVM 20.0.0
//

.version 9.0
.target sm_100
.address_size 64

	// .globl	_Z16initializeRandomP17curandStateXORWOWy
.global .align 4 .b8 precalc_xorwow_matrix[102400];
.global .align 4 .b8 precalc_xorwow_offset_matrix[102400];
.global .align 4 .b8 mrg32k3aM1[2304];
.global .align 4 .b8 mrg32k3aM2[2304];
.global .align 4 .b8 mrg32k3aM1SubSeq[2016];
.global .align 4 .b8 mrg32k3aM2SubSeq[2016];
.global .align 4 .b8 mrg32k3aM1Seq[2304];
.global .align 4 .b8 mrg32k3aM2Seq[2304];
.const .align 8 .b8 __cr_lgamma_table[72];

.visible .entry _Z16initializeRandomP17curandStateXORWOWy(
	.param .u64 .ptr .align 1 _Z16initializeRandomP17curandStateXORWOWy_param_0,
	.param .u64 _Z16initializeRandomP17curandStateXORWOWy_param_1
)
{
	.reg .pred 	%p<24>;
	.reg .b32 	%r<413>;
	.reg .b64 	%rd<19>;

	ld.param.u64 	%rd8, [_Z16initializeRandomP17curandStateXORWOWy_param_0];
	ld.param.u64 	%rd9, [_Z16initializeRandomP17curandStateXORWOWy_param_1];
	cvta.to.global.u64 	%rd10, %rd8;
	mov.u32 	%r182, %ctaid.x;
	mov.u32 	%r183, %ntid.x;
	mov.u32 	%r184, %tid.x;
	mad.lo.s32 	%r185, %r182, %r183, %r184;
	cvt.s64.s32 	%rd18, %r185;
	mul.wide.s32 	%rd11, %r185, 48;
	add.s64 	%rd2, %rd10, %rd11;
	cvt.u32.u64 	%r186, %rd9;
	xor.b32  	%r187, %r186, -1429050551;
	mul.lo.s32 	%r188, %r187, 1099087573;
	{ .reg .b32 tmp; mov.b64 {tmp, %r189}, %rd9; }
	xor.b32  	%r190, %r189, -136515619;
	mul.lo.s32 	%r191, %r190, -1703105765;
	add.s32 	%r192, %r188, %r191;
	add.s32 	%r193, %r192, 6615241;
	add.s32 	%r194, %r188, 123456789;
	st.global.v2.u32 	[%rd2], {%r193, %r194};
	xor.b32  	%r195, %r188, 362436069;
	add.s32 	%r196, %r191, 521288629;
	st.global.v2.u32 	[%rd2+8], {%r195, %r196};
	xor.b32  	%r197, %r191, 88675123;
	add.s32 	%r198, %r188, 5783321;
	st.global.v2.u32 	[%rd2+16], {%r197, %r198};
	setp.eq.s32 	%p1, %r185, 0;
	@%p1 bra 	$L__BB0_42;
	mov.b32 	%r319, 0;
$L__BB0_2:
	and.b64  	%rd4, %rd18, 3;
	setp.eq.s64 	%p2, %rd4, 0;
	@%p2 bra 	$L__BB0_41;
	mul.wide.u32 	%rd12, %r319, 3200;
	mov.u64 	%rd13, precalc_xorwow_matrix;
	add.s64 	%rd5, %rd13, %rd12;
	cvt.u32.u64 	%r2, %rd4;
	mov.b32 	%r320, 0;
$L__BB0_4:
	mov.b32 	%r333, 0;
	mov.u32 	%r334, %r333;
	mov.u32 	%r335, %r333;
	mov.u32 	%r336, %r333;
	mov.u32 	%r337, %r333;
	mov.u32 	%r326, %r333;
$L__BB0_5:
	mul.wide.u32 	%rd14, %r326, 4;
	add.s64 	%rd15, %rd2, %rd14;
	ld.global.u32 	%r10, [%rd15+4];
	shl.b32 	%r11, %r326, 5;
	mov.b32 	%r332, 0;
$L__BB0_6:
	.pragma "nounroll";
	shr.u32 	%r203, %r10, %r332;
	and.b32  	%r204, %r203, 1;
	setp.eq.b32 	%p3, %r204, 1;
	not.pred 	%p4, %p3;
	add.s32 	%r205, %r11, %r332;
	mul.lo.s32 	%r206, %r205, 5;
	mul.wide.u32 	%rd16, %r206, 4;
	add.s64 	%rd6, %rd5, %rd16;
	@%p4 bra 	$L__BB0_8;
	ld.global.u32 	%r207, [%rd6];
	xor.b32  	%r337, %r337, %r207;
	ld.global.u32 	%r208, [%rd6+4];
	xor.b32  	%r336, %r336, %r208;
	ld.global.u32 	%r209, [%rd6+8];
	xor.b32  	%r335, %r335, %r209;
	ld.global.u32 	%r210, [%rd6+12];
	xor.b32  	%r334, %r334, %r210;
	ld.global.u32 	%r211, [%rd6+16];
	xor.b32  	%r333, %r333, %r211;
$L__BB0_8:
	and.b32  	%r213, %r203, 2;
	setp.eq.s32 	%p5, %r213, 0;
	@%p5 bra 	$L__BB0_10;
	ld.global.u32 	%r214, [%rd6+20];
	xor.b32  	%r337, %r337, %r214;
	ld.global.u32 	%r215, [%rd6+24];
	xor.b32  	%r336, %r336, %r215;
	ld.global.u32 	%r216, [%rd6+28];
	xor.b32  	%r335, %r335, %r216;
	ld.global.u32 	%r217, [%rd6+32];
	xor.b32  	%r334, %r334, %r217;
	ld.global.u32 	%r218, [%rd6+36];
	xor.b32  	%r333, %r333, %r218;
$L__BB0_10:
	and.b32  	%r220, %r203, 4;
	setp.eq.s32 	%p6, %r220, 0;
	@%p6 bra 	$L__BB0_12;
	ld.global.u32 	%r221, [%rd6+40];
	xor.b32  	%r337, %r337, %r221;
	ld.global.u32 	%r222, [%rd6+44];
	xor.b32  	%r336, %r336, %r222;
	ld.global.u32 	%r223, [%rd6+48];
	xor.b32  	%r335, %r335, %r223;
	ld.global.u32 	%r224, [%rd6+52];
	xor.b32  	%r334, %r334, %r224;
	ld.global.u32 	%r225, [%rd6+56];
	xor.b32  	%r333, %r333, %r225;
$L__BB0_12:
	and.b32  	%r227, %r203, 8;
	setp.eq.s32 	%p7, %r227, 0;
	@%p7 bra 	$L__BB0_14;
	ld.global.u32 	%r228, [%rd6+60];
	xor.b32  	%r337, %r337, %r228;
	ld.global.u32 	%r229, [%rd6+64];
	xor.b32  	%r336, %r336, %r229;
	ld.global.u32 	%r230, [%rd6+68];
	xor.b32  	%r335, %r335, %r230;
	ld.global.u32 	%r231, [%rd6+72];
	xor.b32  	%r334, %r334, %r231;
	ld.global.u32 	%r232, [%rd6+76];
	xor.b32  	%r333, %r333, %r232;
$L__BB0_14:
	and.b32  	%r234, %r203, 16;
	setp.eq.s32 	%p8, %r234, 0;
	@%p8 bra 	$L__BB0_16;
	ld.global.u32 	%r235, [%rd6+80];
	xor.b32  	%r337, %r337, %r235;
	ld.global.u32 	%r236, [%rd6+84];
	xor.b32  	%r336, %r336, %r236;
	ld.global.u32 	%r237, [%rd6+88];
	xor.b32  	%r335, %r335, %r237;
	ld.global.u32 	%r238, [%rd6+92];
	xor.b32  	%r334, %r334, %r238;
	ld.global.u32 	%r239, [%rd6+96];
	xor.b32  	%r333, %r333, %r239;
$L__BB0_16:
	and.b32  	%r241, %r203, 32;
	setp.eq.s32 	%p9, %r241, 0;
	@%p9 bra 	$L__BB0_18;
	ld.global.u32 	%r242, [%rd6+100];
	xor.b32  	%r337, %r337, %r242;
	ld.global.u32 	%r243, [%rd6+104];
	xor.b32  	%r336, %r336, %r243;
	ld.global.u32 	%r244, [%rd6+108];
	xor.b32  	%r335, %r335, %r244;
	ld.global.u32 	%r245, [%rd6+112];
	xor.b32  	%r334, %r334, %r245;
	ld.global.u32 	%r246, [%rd6+116];
	xor.b32  	%r333, %r333, %r246;
$L__BB0_18:
	and.b32  	%r248, %r203, 64;
	setp.eq.s32 	%p10, %r248, 0;
	@%p10 bra 	$L__BB0_20;
	ld.global.u32 	%r249, [%rd6+120];
	xor.b32  	%r337, %r337, %r249;
	ld.global.u32 	%r250, [%rd6+124];
	xor.b32  	%r336, %r336, %r250;
	ld.global.u32 	%r251, [%rd6+128];
	xor.b32  	%r335, %r335, %r251;
	ld.global.u32 	%r252, [%rd6+132];
	xor.b32  	%r334, %r334, %r252;
	ld.global.u32 	%r253, [%rd6+136];
	xor.b32  	%r333, %r333, %r253;
$L__BB0_20:
	and.b32  	%r255, %r203, 128;
	setp.eq.s32 	%p11, %r255, 0;
	@%p11 bra 	$L__BB0_22;
	ld.global.u32 	%r256, [%rd6+140];
	xor.b32  	%r337, %r337, %r256;
	ld.global.u32 	%r257, [%rd6+144];
	xor.b32  	%r336, %r336, %r257;
	ld.global.u32 	%r258, [%rd6+148];
	xor.b32  	%r335, %r335, %r258;
	ld.global.u32 	%r259, [%rd6+152];
	xor.b32  	%r334, %r334, %r259;
	ld.global.u32 	%r260, [%rd6+156];
	xor.b32  	%r333, %r333, %r260;
$L__BB0_22:
	and.b32  	%r262, %r203, 256;
	setp.eq.s32 	%p12, %r262, 0;
	@%p12 bra 	$L__BB0_24;
	ld.global.u32 	%r263, [%rd6+160];
	xor.b32  	%r337, %r337, %r263;
	ld.global.u32 	%r264, [%rd6+164];
	xor.b32  	%r336, %r336, %r264;
	ld.global.u32 	%r265, [%rd6+168];
	xor.b32  	%r335, %r335, %r265;
	ld.global.u32 	%r266, [%rd6+172];
	xor.b32  	%r334, %r334, %r266;
	ld.global.u32 	%r267, [%rd6+176];
	xor.b32  	%r333, %r333, %r267;
$L__BB0_24:
	and.b32  	%r269, %r203, 512;
	setp.eq.s32 	%p13, %r269, 0;
	@%p13 bra 	$L__BB0_26;
	ld.global.u32 	%r270, [%rd6+180];
	xor.b32  	%r337, %r337, %r270;
	ld.global.u32 	%r271, [%rd6+184];
	xor.b32  	%r336, %r336, %r271;
	ld.global.u32 	%r272, [%rd6+188];
	xor.b32  	%r335, %r335, %r272;
	ld.global.u32 	%r273, [%rd6+192];
	xor.b32  	%r334, %r334, %r273;
	ld.global.u32 	%r274, [%rd6+196];
	xor.b32  	%r333, %r333, %r274;
$L__BB0_26:
	and.b32  	%r276, %r203, 1024;
	setp.eq.s32 	%p14, %r276, 0;
	@%p14 bra 	$L__BB0_28;
	ld.global.u32 	%r277, [%rd6+200];
	xor.b32  	%r337, %r337, %r277;
	ld.global.u32 	%r278, [%rd6+204];
	xor.b32  	%r336, %r336, %r278;
	ld.global.u32 	%r279, [%rd6+208];
	xor.b32  	%r335, %r335, %r279;
	ld.global.u32 	%r280, [%rd6+212];
	xor.b32  	%r334, %r334, %r280;
	ld.global.u32 	%r281, [%rd6+216];
	xor.b32  	%r333, %r333, %r281;
$L__BB0_28:
	and.b32  	%r283, %r203, 2048;
	setp.eq.s32 	%p15, %r283, 0;
	@%p15 bra 	$L__BB0_30;
	ld.global.u32 	%r284, [%rd6+220];
	xor.b32  	%r337, %r337, %r284;
	ld.global.u32 	%r285, [%rd6+224];
	xor.b32  	%r336, %r336, %r285;
	ld.global.u32 	%r286, [%rd6+228];
	xor.b32  	%r335, %r335, %r286;
	ld.global.u32 	%r287, [%rd6+232];
	xor.b32  	%r334, %r334, %r287;
	ld.global.u32 	%r288, [%rd6+236];
	xor.b32  	%r333, %r333, %r288;
$L__BB0_30:
	and.b32  	%r290, %r203, 4096;
	setp.eq.s32 	%p16, %r290, 0;
	@%p16 bra 	$L__BB0_32;
	ld.global.u32 	%r291, [%rd6+240];
	xor.b32  	%r337, %r337, %r291;
	ld.global.u32 	%r292, [%rd6+244];
	xor.b32  	%r336, %r336, %r292;
	ld.global.u32 	%r293, [%rd6+248];
	xor.b32  	%r335, %r335, %r293;
	ld.global.u32 	%r294, [%rd6+252];
	xor.b32  	%r334, %r334, %r294;
	ld.global.u32 	%r295, [%rd6+256];
	xor.b32  	%r333, %r333, %r295;
$L__BB0_32:
	and.b32  	%r297, %r203, 8192;
	setp.eq.s32 	%p17, %r297, 0;
	@%p17 bra 	$L__BB0_34;
	ld.global.u32 	%r298, [%rd6+260];
	xor.b32  	%r337, %r337, %r298;
	ld.global.u32 	%r299, [%rd6+264];
	xor.b32  	%r336, %r336, %r299;
	ld.global.u32 	%r300, [%rd6+268];
	xor.b32  	%r335, %r335, %r300;
	ld.global.u32 	%r301, [%rd6+272];
	xor.b32  	%r334, %r334, %r301;
	ld.global.u32 	%r302, [%rd6+276];
	xor.b32  	%r333, %r333, %r302;
$L__BB0_34:
	and.b32  	%r304, %r203, 16384;
	setp.eq.s32 	%p18, %r304, 0;
	@%p18 bra 	$L__BB0_36;
	ld.global.u32 	%r305, [%rd6+280];
	xor.b32  	%r337, %r337, %r305;
	ld.global.u32 	%r306, [%rd6+284];
	xor.b32  	%r336, %r336, %r306;
	ld.global.u32 	%r307, [%rd6+288];
	xor.b32  	%r335, %r335, %r307;
	ld.global.u32 	%r308, [%rd6+292];
	xor.b32  	%r334, %r334, %r308;
	ld.global.u32 	%r309, [%rd6+296];
	xor.b32  	%r333, %r333, %r309;
$L__BB0_36:
	and.b32  	%r311, %r203, 32768;
	setp.eq.s32 	%p19, %r311, 0;
	@%p19 bra 	$L__BB0_38;
	ld.global.u32 	%r312, [%rd6+300];
	xor.b32  	%r337, %r337, %r312;
	ld.global.u32 	%r313, [%rd6+304];
	xor.b32  	%r336, %r336, %r313;
	ld.global.u32 	%r314, [%rd6+308];
	xor.b32  	%r335, %r335, %r314;
	ld.global.u32 	%r315, [%rd6+312];
	xor.b32  	%r334, %r334, %r315;
	ld.global.u32 	%r316, [%rd6+316];
	xor.b32  	%r333, %r333, %r316;
$L__BB0_38:
	add.s32 	%r332, %r332, 16;
	setp.ne.s32 	%p20, %r332, 32;
	@%p20 bra 	$L__BB0_6;
	mad.lo.s32 	%r317, %r326, -31, %r11;
	add.s32 	%r326, %r317, 1;
	setp.ne.s32 	%p21, %r326, 5;
	@%p21 bra 	$L__BB0_5;
	st.global.u32 	[%rd2+4], %r337;
	st.global.u32 	[%rd2+8], %r336;
	st.global.u32 	[%rd2+12], %r335;
	st.global.u32 	[%rd2+16], %r334;
	st.global.u32 	[%rd2+20], %r333;
	add.s32 	%r320, %r320, 1;
	setp.lt.u32 	%p22, %r320, %r2;
	@%p22 bra 	$L__BB0_4;
$L__BB0_41:
	shr.u64 	%rd7, %rd18, 2;
	add.s32 	%r319, %r319, 1;
	setp.gt.u64 	%p23, %rd18, 3;
	mov.u64 	%rd18, %rd7;
	@%p23 bra 	$L__BB0_2;
$L__BB0_42:
	mov.b32 	%r318, 0;
	st.global.v2.u32 	[%rd2+24], {%r318, %r318};
	st.global.u32 	[%rd2+32], %r318;
	mov.b64 	%rd17, 0;
	st.global.u64 	[%rd2+40], %rd17;
	ret;

}
	// .globl	_Z10dotProductP17curandStateXORWOWPfS1_iS1_
.visible .entry _Z10dotProductP17curandStateXORWOWPfS1_iS1_(
	.param .u64 .ptr .align 1 _Z10dotProductP17curandStateXORWOWPfS1_iS1__param_0,
	.param .u64 .ptr .align 1 _Z10dotProductP17curandStateXORWOWPfS1_iS1__param_1,
	.param .u64 .ptr .align 1 _Z10dotProductP17curandStateXORWOWPfS1_iS1__param_2,
	.param .u32 _Z10dotProductP17curandStateXORWOWPfS1_iS1__param_3,
	.param .u64 .ptr .align 1 _Z10dotProductP17curandStateXORWOWPfS1_iS1__param_4
)
{
	.reg .pred 	%p<3>;
	.reg .b32 	%r<41>;
	.reg .b32 	%f<8>;
	.reg .b64 	%rd<16>;

	ld.param.u64 	%rd5, [_Z10dotProductP17curandStateXORWOWPfS1_iS1__param_0];
	ld.param.u64 	%rd6, [_Z10dotProductP17curandStateXORWOWPfS1_iS1__param_1];
	ld.param.u64 	%rd7, [_Z10dotProductP17curandStateXORWOWPfS1_iS1__param_2];
	ld.param.u32 	%r6, [_Z10dotProductP17curandStateXORWOWPfS1_iS1__param_3];
	ld.param.u64 	%rd8, [_Z10dotProductP17curandStateXORWOWPfS1_iS1__param_4];
	mov.u32 	%r7, %ctaid.x;
	mov.u32 	%r1, %ntid.x;
	mov.u32 	%r8, %tid.x;
	mad.lo.s32 	%r40, %r7, %r1, %r8;
	setp.ge.s32 	%p1, %r40, %r6;
	@%p1 bra 	$L__BB1_3;
	cvta.to.global.u64 	%rd9, %rd5;
	cvta.to.global.u64 	%rd10, %rd8;
	mul.wide.s32 	%rd11, %r40, 48;
	add.s64 	%rd1, %rd9, %rd11;
	mul.wide.s32 	%rd12, %r40, 4;
	add.s64 	%rd2, %rd10, %rd12;
	mov.u32 	%r9, %nctaid.x;
	mul.lo.s32 	%r3, %r1, %r9;
	cvta.to.global.u64 	%rd3, %rd6;
	cvta.to.global.u64 	%rd4, %rd7;
$L__BB1_2:
	ld.global.v2.u32 	{%r10, %r11}, [%rd1];
	shr.u32 	%r12, %r11, 2;
	xor.b32  	%r13, %r12, %r11;
	ld.global.v2.u32 	{%r14, %r15}, [%rd1+8];
	ld.global.v2.u32 	{%r16, %r17}, [%rd1+16];
	st.global.v2.u32 	[%rd1+8], {%r15, %r16};
	shl.b32 	%r18, %r17, 4;
	shl.b32 	%r19, %r13, 1;
	xor.b32  	%r20, %r19, %r18;
	xor.b32  	%r21, %r20, %r13;
	xor.b32  	%r22, %r21, %r17;
	st.global.v2.u32 	[%rd1+16], {%r17, %r22};
	add.s32 	%r23, %r10, 362437;
	st.global.v2.u32 	[%rd1], {%r23, %r14};
	add.s32 	%r24, %r22, %r23;
	cvt.rn.f32.u32 	%f1, %r24;
	fma.rn.f32 	%f2, %f1, 0f2F800000, 0f2F000000;
	mul.wide.s32 	%rd13, %r40, 4;
	add.s64 	%rd14, %rd3, %rd13;
	st.global.f32 	[%rd14], %f2;
	ld.global.v2.u32 	{%r25, %r26}, [%rd1];
	shr.u32 	%r27, %r26, 2;
	xor.b32  	%r28, %r27, %r26;
	ld.global.v2.u32 	{%r29, %r30}, [%rd1+8];
	ld.global.v2.u32 	{%r31, %r32}, [%rd1+16];
	st.global.v2.u32 	[%rd1+8], {%r30, %r31};
	shl.b32 	%r33, %r32, 4;
	shl.b32 	%r34, %r28, 1;
	xor.b32  	%r35, %r34, %r33;
	xor.b32  	%r36, %r35, %r28;
	xor.b32  	%r37, %r36, %r32;
	st.global.v2.u32 	[%rd1+16], {%r32, %r37};
	add.s32 	%r38, %r25, 362437;
	st.global.v2.u32 	[%rd1], {%r38, %r29};
	add.s32 	%r39, %r37, %r38;
	cvt.rn.f32.u32 	%f3, %r39;
	fma.rn.f32 	%f4, %f3, 0f2F800000, 0f2F000000;
	add.s64 	%rd15, %rd4, %rd13;
	st.global.f32 	[%rd15], %f4;
	ld.global.f32 	%f5, [%rd14];
	ld.global.f32 	%f6, [%rd2];
	fma.rn.f32 	%f7, %f5, %f4, %f6;
	st.global.f32 	[%rd2], %f7;
	add.s32 	%r40, %r40, %r3;
	setp.lt.s32 	%p2, %r40, %r6;
	@%p2 bra 	$L__BB1_2;
$L__BB1_3:
	ret;

}


// ===== COMPILED SASS (sm_100) =====

	.target	sm_100

	.elftype	@"ET_EXEC"


//--------------------- .note.nv.tkinfo           --------------------------
	.section	.note.nv.tkinfo,"",@"SHT_NOTE"
	.sectionflags	@"SHF_NOTE_NV_TKINFO"
	.tkinfo
        /*0018*/ 	.word	0x00000002
        /*0030*/ 	.string	""
        /*0030*/ 	.string	"ptxas"
        /*0030*/ 	.string	"Cuda compilation tools, release 13.0, V13.0.88"
        /*0030*/ 	.string	"Build cuda_13.0.r13.0/compiler.36424714_0"
        /*0030*/ 	.string	"-arch sm_100 -m 64 "



//--------------------- .note.nv.cuinfo           --------------------------
	.section	.note.nv.cuinfo,"",@"SHT_NOTE"
	.sectionflags	@"SHF_NOTE_NV_CUINFO"
        /*0018*/ 	.short	0x0002
        /*001a*/ 	.short	0x0064
        /*001c*/ 	.short	0x0082
	.zero		2


//--------------------- .nv.info                  --------------------------
	.section	.nv.info,"",@"SHT_CUDA_INFO"
	.align	4


	//----- nvinfo : EIATTR_REGCOUNT
	.align		4
        /*0000*/ 	.byte	0x04, 0x2f
        /*0002*/ 	.short	(.L_10 - .L_9)
	.align		4
.L_9:
        /*0004*/ 	.word	index@(_Z16initializeRandomP17curandStateXORWOWy)
        /*0008*/ 	.word	0x0000001f


	//----- nvinfo : EIATTR_FRAME_SIZE
	.align		4
.L_10:
        /*000c*/ 	.byte	0x04, 0x11
        /*000e*/ 	.short	(.L_12 - .L_11)
	.align		4
.L_11:
        /*0010*/ 	.word	index@(_Z16initializeRandomP17curandStateXORWOWy)
        /*0014*/ 	.word	0x00000000


	//----- nvinfo : EIATTR_REGCOUNT
	.align		4
.L_12:
        /*0018*/ 	.byte	0x04, 0x2f
        /*001a*/ 	.short	(.L_14 - .L_13)
	.align		4
.L_13:
        /*001c*/ 	.word	index@(_Z10dotProductP17curandStateXORWOWPfS1_iS1_)
        /*0020*/ 	.word	0x0000001f


	//----- nvinfo : EIATTR_FRAME_SIZE
	.align		4
.L_14:
        /*0024*/ 	.byte	0x04, 0x11
        /*0026*/ 	.short	(.L_16 - .L_15)
	.align		4
.L_15:
        /*0028*/ 	.word	index@(_Z10dotProductP17curandStateXORWOWPfS1_iS1_)
        /*002c*/ 	.word	0x00000000


	//----- nvinfo : EIATTR_MIN_STACK_SIZE
	.align		4
.L_16:
        /*0030*/ 	.byte	0x04, 0x12
        /*0032*/ 	.short	(.L_18 - .L_17)
	.align		4
.L_17:
        /*0034*/ 	.word	index@(_Z10dotProductP17curandStateXORWOWPfS1_iS1_)
        /*0038*/ 	.word	0x00000000


	//----- nvinfo : EIATTR_MIN_STACK_SIZE
	.align		4
.L_18:
        /*003c*/ 	.byte	0x04, 0x12
        /*003e*/ 	.short	(.L_20 - .L_19)
	.align		4
.L_19:
        /*0040*/ 	.word	index@(_Z16initializeRandomP17curandStateXORWOWy)
        /*0044*/ 	.word	0x00000000
.L_20:


//--------------------- .nv.compat                --------------------------
	.section	.nv.compat,"",@"SHT_CUDA_COMPAT_INFO"
	.align	4
        /*0000*/ 	.byte	0x02, 0x09, 0x00, 0x00, 0x02, 0x02, 0x01, 0x00, 0x02, 0x05, 0x05, 0x00, 0x03, 0x07, 0x01, 0x01
        /*0010*/ 	.byte	0x02, 0x03, 0x00, 0x00, 0x02, 0x06, 0x01, 0x00, 0x04, 0x0b, 0x08, 0x00, 0x09, 0x00, 0x00, 0x00
        /*0020*/ 	.byte	0x00, 0x00, 0x00, 0x00


//--------------------- .nv.info._Z10dotProductP17curandStateXORWOWPfS1_iS1_ --------------------------
	.section	.nv.info._Z10dotProductP17curandStateXORWOWPfS1_iS1_,"",@"SHT_CUDA_INFO"
	.sectionflags	@""
	.align	4


	//----- nvinfo : EIATTR_CUDA_API_VERSION
	.align		4
        /*0000*/ 	.byte	0x04, 0x37
        /*0002*/ 	.short	(.L_22 - .L_21)
.L_21:
        /*0004*/ 	.word	0x00000082


	//----- nvinfo : EIATTR_KPARAM_INFO
	.align		4
.L_22:
        /*0008*/ 	.byte	0x04, 0x17
        /*000a*/ 	.short	(.L_24 - .L_23)
.L_23:
        /*000c*/ 	.word	0x00000000
        /*0010*/ 	.short	0x0004
        /*0012*/ 	.short	0x0020
        /*0014*/ 	.byte	0x00, 0xf5, 0x21, 0x00


	//----- nvinfo : EIATTR_KPARAM_INFO
	.align		4
.L_24:
        /*0018*/ 	.byte	0x04, 0x17
        /*001a*/ 	.short	(.L_26 - .L_25)
.L_25:
        /*001c*/ 	.word	0x00000000
        /*0020*/ 	.short	0x0003
        /*0022*/ 	.short	0x0018
        /*0024*/ 	.byte	0x00, 0xf0, 0x11, 0x00


	//----- nvinfo : EIATTR_KPARAM_INFO
	.align		4
.L_26:
        /*0028*/ 	.byte	0x04, 0x17
        /*002a*/ 	.short	(.L_28 - .L_27)
.L_27:
        /*002c*/ 	.word	0x00000000
        /*0030*/ 	.short	0x0002
        /*0032*/ 	.short	0x0010
        /*0034*/ 	.byte	0x00, 0xf5, 0x21, 0x00


	//----- nvinfo : EIATTR_KPARAM_INFO
	.align		4
.L_28:
        /*0038*/ 	.byte	0x04, 0x17
        /*003a*/ 	.short	(.L_30 - .L_29)
.L_29:
        /*003c*/ 	.word	0x00000000
        /*0040*/ 	.short	0x0001
        /*0042*/ 	.short	0x0008
        /*0044*/ 	.byte	0x00, 0xf5, 0x21, 0x00


	//----- nvinfo : EIATTR_KPARAM_INFO
	.align		4
.L_30:
        /*0048*/ 	.byte	0x04, 0x17
        /*004a*/ 	.short	(.L_32 - .L_31)
.L_31:
        /*004c*/ 	.word	0x00000000
        /*0050*/ 	.short	0x0000
        /*0052*/ 	.short	0x0000
        /*0054*/ 	.byte	0x00, 0xf5, 0x21, 0x00


	//----- nvinfo : EIATTR_SPARSE_MMA_MASK
	.align		4
.L_32:
        /*0058*/ 	.byte	0x03, 0x50
        /*005a*/ 	.short	0x0000


	//----- nvinfo : EIATTR_MAXREG_COUNT
	.align		4
        /*005c*/ 	.byte	0x03, 0x1b
        /*005e*/ 	.short	0x00ff


	//----- nvinfo : EIATTR_MERCURY_ISA_VERSION
	.align		4
        /*0060*/ 	.byte	0x03, 0x5f
        /*0062*/ 	.short	0x0101


	//----- nvinfo : EIATTR_VRC_CTA_INIT_COUNT
	.align		4
        /*0064*/ 	.byte	0x02, 0x4a
	.zero		1
	.zero		1


	//----- nvinfo : EIATTR_EXIT_INSTR_OFFSETS
	.align		4
        /*0068*/ 	.byte	0x04, 0x1c
        /*006a*/ 	.short	(.L_34 - .L_33)


	//   ....[0]....
.L_33:
        /*006c*/ 	.word	0x00000070


	//   ....[1]....
        /*0070*/ 	.word	0x00000450


	//----- nvinfo : EIATTR_CRS_STACK_SIZE
	.align		4
.L_34:
        /*0074*/ 	.byte	0x04, 0x1e
        /*0076*/ 	.short	(.L_36 - .L_35)
.L_35:
        /*0078*/ 	.word	0x00000000


	//----- nvinfo : EIATTR_CBANK_PARAM_SIZE
	.align		4
.L_36:
        /*007c*/ 	.byte	0x03, 0x19
        /*007e*/ 	.short	0x0028


	//----- nvinfo : EIATTR_PARAM_CBANK
	.align		4
        /*0080*/ 	.byte	0x04, 0x0a
        /*0082*/ 	.short	(.L_38 - .L_37)
	.align		4
.L_37:
        /*0084*/ 	.word	index@(.nv.constant0._Z10dotProductP17curandStateXORWOWPfS1_iS1_)
        /*0088*/ 	.short	0x0380
        /*008a*/ 	.short	0x0028


	//----- nvinfo : EIATTR_SW_WAR
	.align		4
.L_38:
        /*008c*/ 	.byte	0x04, 0x36
        /*008e*/ 	.short	(.L_40 - .L_39)
.L_39:
        /*0090*/ 	.word	0x00000008
.L_40:


//--------------------- .nv.info._Z16initializeRandomP17curandStateXORWOWy --------------------------
	.section	.nv.info._Z16initializeRandomP17curandStateXORWOWy,"",@"SHT_CUDA_INFO"
	.sectionflags	@""
	.align	4


	//----- nvinfo : EIATTR_CUDA_API_VERSION
	.align		4
        /*0000*/ 	.byte	0x04, 0x37
        /*0002*/ 	.short	(.L_42 - .L_41)
.L_41:
        /*0004*/ 	.word	0x00000082


	//----- nvinfo : EIATTR_KPARAM_INFO
	.align		4
.L_42:
        /*0008*/ 	.byte	0x04, 0x17
        /*000a*/ 	.short	(.L_44 - .L_43)
.L_43:
        /*000c*/ 	.word	0x00000000
        /*0010*/ 	.short	0x0001
        /*0012*/ 	.short	0x0008
        /*0014*/ 	.byte	0x00, 0xf0, 0x21, 0x00


	//----- nvinfo : EIATTR_KPARAM_INFO
	.align		4
.L_44:
        /*0018*/ 	.byte	0x04, 0x17
        /*001a*/ 	.short	(.L_46 - .L_45)
.L_45:
        /*001c*/ 	.word	0x00000000
        /*0020*/ 	.short	0x0000
        /*0022*/ 	.short	0x0000
        /*0024*/ 	.byte	0x00, 0xf5, 0x21, 0x00


	//----- nvinfo : EIATTR_SPARSE_MMA_MASK
	.align		4
.L_46:
        /*0028*/ 	.byte	0x03, 0x50
        /*002a*/ 	.short	0x0000


	//----- nvinfo : EIATTR_MAXREG_COUNT
	.align		4
        /*002c*/ 	.byte	0x03, 0x1b
        /*002e*/ 	.short	0x00ff


	//----- nvinfo : EIATTR_MERCURY_ISA_VERSION
	.align		4
        /*0030*/ 	.byte	0x03, 0x5f
        /*0032*/ 	.short	0x0101


	//----- nvinfo : EIATTR_VRC_CTA_INIT_COUNT
	.align		4
        /*0034*/ 	.byte	0x02, 0x4a
	.zero		1
	.zero		1


	//----- nvinfo : EIATTR_EXIT_INSTR_OFFSETS
	.align		4
        /*0038*/ 	.byte	0x04, 0x1c
        /*003a*/ 	.short	(.L_48 - .L_47)


	//   ....[0]....
.L_47:
        /*003c*/ 	.word	0x00000ed0


	//----- nvinfo : EIATTR_CRS_STACK_SIZE
	.align		4
.L_48:
        /*0040*/ 	.byte	0x04, 0x1e
        /*0042*/ 	.short	(.L_50 - .L_49)
.L_49:
        /*0044*/ 	.word	0x00000000


	//----- nvinfo : EIATTR_CBANK_PARAM_SIZE
	.align		4
.L_50:
        /*0048*/ 	.byte	0x03, 0x19
        /*004a*/ 	.short	0x0010


	//----- nvinfo : EIATTR_PARAM_CBANK
	.align		4
        /*004c*/ 	.byte	0x04, 0x0a
        /*004e*/ 	.short	(.L_52 - .L_51)
	.align		4
.L_51:
        /*0050*/ 	.word	index@(.nv.constant0._Z16initializeRandomP17curandStateXORWOWy)
        /*0054*/ 	.short	0x0380
        /*0056*/ 	.short	0x0010


	//----- nvinfo : EIATTR_SW_WAR
	.align		4
.L_52:
        /*0058*/ 	.byte	0x04, 0x36
        /*005a*/ 	.short	(.L_54 - .L_53)
.L_53:
        /*005c*/ 	.word	0x00000008
.L_54:


//--------------------- .nv.callgraph             --------------------------
	.section	.nv.callgraph,"",@"SHT_CUDA_CALLGRAPH"
	.align	4
	.sectionentsize	8
	.align		4
        /*0000*/ 	.word	0x00000000
	.align		4
        /*0004*/ 	.word	0xffffffff
	.align		4
        /*0008*/ 	.word	0x00000000
	.align		4
        /*000c*/ 	.word	0xfffffffe
	.align		4
        /*0010*/ 	.word	0x00000000
	.align		4
        /*0014*/ 	.word	0xfffffffd
	.align		4
        /*0018*/ 	.word	0x00000000
	.align		4
        /*001c*/ 	.word	0xfffffffc


//--------------------- .nv.constant4             --------------------------
	.section	.nv.constant4,"a",@progbits
	.align	8
	.align		8
.nv.constant4:
        /*0000*/ 	.dword	precalc_xorwow_matrix
	.align		8
        /*0008*/ 	.dword	precalc_xorwow_offset_matrix
	.align		8
        /*0010*/ 	.dword	mrg32k3aM1
	.align		8
        /*0018*/ 	.dword	mrg32k3aM2
	.align		8
        /*0020*/ 	.dword	mrg32k3aM1SubSeq
	.align		8
        /*0028*/ 	.dword	mrg32k3aM2SubSeq
	.align		8
        /*0030*/ 	.dword	mrg32k3aM1Seq
	.align		8
        /*0038*/ 	.dword	mrg32k3aM2Seq


//--------------------- .nv.constant3             --------------------------
	.section	.nv.constant3,"a",@progbits
	.align	8
.nv.constant3:
	.type		__cr_lgamma_table,@object
	.size		__cr_lgamma_table,(.L_8 - __cr_lgamma_table)
__cr_lgamma_table:
        /*0000*/ 	.byte	0x00, 0x00, 0x00, 0x00, 0x00, 0x00, 0x00, 0x00, 0x00, 0x00, 0x00, 0x00, 0x00, 0x00, 0x00, 0x00
        /*0010*/ 	.byte	0xef, 0x39, 0xfa, 0xfe, 0x42, 0x2e, 0xe6, 0x3f, 0x02, 0x20, 0x2a, 0xfa, 0x0b, 0xab, 0xfc, 0x3f
        /*0020*/ 	.byte	0xf9, 0x2c, 0x92, 0x7c, 0xa7, 0x6c, 0x09, 0x40, 0xc9, 0x79, 0x44, 0x3c, 0x64, 0x26, 0x13, 0x40
        /*0030*/ 	.byte	0xca, 0x01, 0xcf, 0x3a, 0x27, 0x51, 0x1a, 0x40, 0x30, 0xcc, 0x2d, 0xf3, 0xe1, 0x0c, 0x21, 0x40
        /*0040*/ 	.byte	0x0d, 0xb7, 0xfc, 0x82, 0x8e, 0x35, 0x25, 0x40
.L_8:


//--------------------- .text._Z10dotProductP17curandStateXORWOWPfS1_iS1_ --------------------------
	.section	.text._Z10dotProductP17curandStateXORWOWPfS1_iS1_,"ax",@progbits
	.align	128
        .global         _Z10dotProductP17curandStateXORWOWPfS1_iS1_
        .type           _Z10dotProductP17curandStateXORWOWPfS1_iS1_,@function
        .size           _Z10dotProductP17curandStateXORWOWPfS1_iS1_,(.L_x_11 - _Z10dotProductP17curandStateXORWOWPfS1_iS1_)
        .other          _Z10dotProductP17curandStateXORWOWPfS1_iS1_,@"STO_CUDA_ENTRY STV_DEFAULT"
_Z10dotProductP17curandStateXORWOWPfS1_iS1_:
.text._Z10dotProductP17curandStateXORWOWPfS1_iS1_:
[----:B------:R-:W-:Y:S01]  /*0000*/  LDC R1, c[0x0][0x37c] ;  /* 0x0000df00ff017b82 */ /* 0x000fe20000000800 */
[----:B------:R-:W0:Y:S07]  /*0010*/  S2R R13, SR_TID.X ;  /* 0x00000000000d7919 */ /* 0x000e2e0000002100 */
[----:B------:R-:W0:Y:S01]  /*0020*/  S2UR UR4, SR_CTAID.X ;  /* 0x00000000000479c3 */ /* 0x000e220000002500 */
[----:B------:R-:W1:Y:S07]  /*0030*/  LDCU UR5, c[0x0][0x398] ;  /* 0x00007300ff0577ac */ /* 0x000e6e0008000800 */
[----:B------:R-:W0:Y:S02]  /*0040*/  LDC R0, c[0x0][0x360] ;  /* 0x0000d800ff007b82 */ /* 0x000e240000000800 */
[----:B0-----:R-:W-:-:S05]  /*0050*/  IMAD R13, R0, UR4, R13 ;  /* 0x00000004000d7c24 */ /* 0x001fca000f8e020d */
[----:B-1----:R-:W-:-:S13]  /*0060*/  ISETP.GE.AND P0, PT, R13, UR5, PT ;  /* 0x000000050d007c0c */ /* 0x002fda000bf06270 */
[----:B------:R-:W-:Y:S05]  /*0070*/  @P0 EXIT ;  /* 0x000000000000094d */ /* 0x000fea0003800000 */
[----:B------:R-:W0:Y:S01]  /*0080*/  LDC.64 R8, c[0x0][0x380] ;  /* 0x0000e000ff087b82 */ /* 0x000e220000000a00 */
[----:B------:R-:W1:Y:S01]  /*0090*/  LDCU UR4, c[0x0][0x370] ;  /* 0x00006e00ff0477ac */ /* 0x000e620008000800 */
[----:B------:R-:W2:Y:S06]  /*00a0*/  LDCU.64 UR6, c[0x0][0x358] ;  /* 0x00006b00ff0677ac */ /* 0x000eac0008000a00 */
[----:B------:R-:W3:Y:S08]  /*00b0*/  LDC.64 R6, c[0x0][0x3a0] ;  /* 0x0000e800ff067b82 */ /* 0x000ef00000000a00 */
[----:B------:R-:W4:Y:S01]  /*00c0*/  LDC.64 R2, c[0x0][0x388] ;  /* 0x0000e200ff027b82 */ /* 0x000f220000000a00 */
[----:B-1----:R-:W-:-:S07]  /*00d0*/  IMAD R0, R0, UR4, RZ ;  /* 0x0000000400007c24 */ /* 0x002fce000f8e02ff */
[----:B------:R-:W1:Y:S01]  /*00e0*/  LDC.64 R4, c[0x0][0x390] ;  /* 0x0000e400ff047b82 */ /* 0x000e620000000a00 */
[----:B0-----:R-:W-:-:S04]  /*00f0*/  IMAD.WIDE R8, R13, 0x30, R8 ;  /* 0x000000300d087825 */ /* 0x001fc800078e0208 */
[----:B--23--:R-:W-:-:S07]  /*0100*/  IMAD.WIDE R6, R13, 0x4, R6 ;  /* 0x000000040d067825 */ /* 0x00cfce00078e0206 */
.L_x_0:
[----:B0-----:R-:W2:Y:S04]  /*0110*/  LDG.E.64 R18, desc[UR6][R8.64] ;  /* 0x0000000608127981 */ /* 0x001ea8000c1e1b00 */
[----:B------:R-:W3:Y:S04]  /*0120*/  LDG.E.64 R16, desc[UR6][R8.64+0x10] ;  /* 0x0000100608107981 */ /* 0x000ee8000c1e1b00 */
[----:B------:R-:W5:Y:S01]  /*0130*/  LDG.E.64 R14, desc[UR6][R8.64+0x8] ;  /* 0x00000806080e7981 */ /* 0x000f62000c1e1b00 */
[----:B--2---:R-:W-:Y:S02]  /*0140*/  SHF.R.U32.HI R10, RZ, 0x2, R19 ;  /* 0x00000002ff0a7819 */ /* 0x004fe40000011613 */
[----:B------:R-:W-:-:S02]  /*0150*/  IADD3 R18, PT, PT, R18, 0x587c5, RZ ;  /* 0x000587c512127810 */ /* 0x000fc40007ffe0ff */
[----:B------:R-:W-:Y:S01]  /*0160*/  LOP3.LUT R10, R10, R19, RZ, 0x3c, !PT ;  /* 0x000000130a0a7212 */ /* 0x000fe200078e3cff */
[----:B---3--:R-:W-:Y:S01]  /*0170*/  IMAD.SHL.U32 R11, R17, 0x10, RZ ;  /* 0x00000010110b7824 */ /* 0x008fe200078e00ff */
[----:B------:R-:W-:Y:S01]  /*0180*/  MOV R20, R17 ;  /* 0x0000001100147202 */ /* 0x000fe20000000f00 */
[----:B------:R-:W-:Y:S02]  /*0190*/  IMAD.MOV.U32 R23, RZ, RZ, R16 ;  /* 0x000000ffff177224 */ /* 0x000fe400078e0010 */
[----:B------:R-:W-:Y:S02]  /*01a0*/  IMAD.SHL.U32 R12, R10, 0x2, RZ ;  /* 0x000000020a0c7824 */ /* 0x000fe400078e00ff */
[----:B-----5:R-:W-:-:S03]  /*01b0*/  IMAD.MOV.U32 R22, RZ, RZ, R15 ;  /* 0x000000ffff167224 */ /* 0x020fc600078e000f */
[----:B------:R-:W-:Y:S01]  /*01c0*/  LOP3.LUT R12, R10, R12, R11, 0x96, !PT ;  /* 0x0000000c0a0c7212 */ /* 0x000fe200078e960b */
[----:B----4-:R-:W-:Y:S01]  /*01d0*/  IMAD.WIDE R10, R13, 0x4, R2 ;  /* 0x000000040d0a7825 */ /* 0x010fe200078e0202 */
[----:B------:R-:W-:Y:S02]  /*01e0*/  STG.E.64 desc[UR6][R8.64+0x8], R22 ;  /* 0x0000081608007986 */ /* 0x000fe4000c101b06 */
[----:B------:R-:W-:Y:S01]  /*01f0*/  LOP3.LUT R21, R12, R17, RZ, 0x3c, !PT ;  /* 0x000000110c157212 */ /* 0x000fe200078e3cff */
[----:B------:R-:W-:-:S04]  /*0200*/  HFMA2 R12, -RZ, RZ, 0.1171875, 0 ;  /* 0x2f800000ff0c7431 */ /* 0x000fc800000001ff */
[----:B------:R-:W-:Y:S01]  /*0210*/  IMAD.IADD R19, R21, 0x1, R18 ;  /* 0x0000000115137824 */ /* 0x000fe200078e0212 */
[----:B------:R0:W-:Y:S04]  /*0220*/  STG.E.64 desc[UR6][R8.64+0x10], R20 ;  /* 0x0000101408007986 */ /* 0x0001e8000c101b06 */
[----:B------:R-:W-:Y:S02]  /*0230*/  I2FP.F32.U32 R25, R19 ;  /* 0x0000001300197245 */ /* 0x000fe40000201000 */
[----:B------:R-:W-:-:S03]  /*0240*/  MOV R19, R14 ;  /* 0x0000000e00137202 */ /* 0x000fc60000000f00 */
[----:B------:R-:W-:Y:S02]  /*0250*/  FFMA R27, R25, R12, 1.1641532182693481445e-10 ;  /* 0x2f000000191b7423 */ /* 0x000fe4000000000c */
[----:B------:R2:W-:Y:S04]  /*0260*/  STG.E.64 desc[UR6][R8.64], R18 ;  /* 0x0000001208007986 */ /* 0x0005e8000c101b06 */
[----:B------:R3:W-:Y:S04]  /*0270*/  STG.E desc[UR6][R10.64], R27 ;  /* 0x0000001b0a007986 */ /* 0x0007e8000c101906 */
[----:B------:R-:W4:Y:S04]  /*0280*/  LDG.E.64 R24, desc[UR6][R8.64] ;  /* 0x0000000608187981 */ /* 0x000f28000c1e1b00 */
[----:B------:R-:W5:Y:S04]  /*0290*/  LDG.E.64 R14, desc[UR6][R8.64+0x10] ;  /* 0x00001006080e7981 */ /* 0x000f68000c1e1b00 */
[----:B------:R-:W2:Y:S01]  /*02a0*/  LDG.E.64 R16, desc[UR6][R8.64+0x8] ;  /* 0x0000080608107981 */ /* 0x000ea2000c1e1b00 */
[----:B----4-:R-:W-:Y:S01]  /*02b0*/  SHF.R.U32.HI R26, RZ, 0x2, R25 ;  /* 0x00000002ff1a7819 */ /* 0x010fe20000011619 */
[----:B------:R-:W-:-:S03]  /*02c0*/  VIADD R24, R24, 0x587c5 ;  /* 0x000587c518187836 */ /* 0x000fc60000000000 */
[----:B------:R-:W-:Y:S01]  /*02d0*/  LOP3.LUT R26, R26, R25, RZ, 0x3c, !PT ;  /* 0x000000191a1a7212 */ /* 0x000fe200078e3cff */
[----:B-----5:R-:W-:Y:S02]  /*02e0*/  IMAD.SHL.U32 R25, R15, 0x10, RZ ;  /* 0x000000100f197824 */ /* 0x020fe400078e00ff */
[----:B0-----:R-:W-:Y:S01]  /*02f0*/  IMAD.MOV.U32 R21, RZ, RZ, R14 ;  /* 0x000000ffff157224 */ /* 0x001fe200078e000e */
[----:B------:R-:W-:Y:S01]  /*0300*/  SHF.L.U32 R28, R26, 0x1, RZ ;  /* 0x000000011a1c7819 */ /* 0x000fe200000006ff */
[----:B--2---:R-:W-:-:S03]  /*0310*/  IMAD.MOV.U32 R20, RZ, RZ, R17 ;  /* 0x000000ffff147224 */ /* 0x004fc600078e0011 */
[----:B------:R-:W-:Y:S02]  /*0320*/  LOP3.LUT R28, R26, R28, R25, 0x96, !PT ;  /* 0x0000001c1a1c7212 */ /* 0x000fe400078e9619 */
[----:B------:R-:W-:Y:S01]  /*0330*/  MOV R25, R16 ;  /* 0x0000001000197202 */ /* 0x000fe20000000f00 */
[----:B------:R0:W-:Y:S01]  /*0340*/  STG.E.64 desc[UR6][R8.64+0x8], R20 ;  /* 0x0000081408007986 */ /* 0x0001e2000c101b06 */
[----:B------:R-:W-:-:S03]  /*0350*/  LOP3.LUT R19, R28, R15, RZ, 0x3c, !PT ;  /* 0x0000000f1c137212 */ /* 0x000fc600078e3cff */
[----:B------:R0:W-:Y:S01]  /*0360*/  STG.E.64 desc[UR6][R8.64], R24 ;  /* 0x0000001808007986 */ /* 0x0001e2000c101b06 */
[----:B------:R-:W-:-:S04]  /*0370*/  IADD3 R18, PT, PT, R19, R24, RZ ;  /* 0x0000001813127210 */ /* 0x000fc80007ffe0ff */
[----:B------:R-:W-:Y:S02]  /*0380*/  I2FP.F32.U32 R23, R18 ;  /* 0x0000001200177245 */ /* 0x000fe40000201000 */
[----:B------:R-:W-:Y:S01]  /*0390*/  MOV R18, R15 ;  /* 0x0000000f00127202 */ /* 0x000fe20000000f00 */
[----:B-1----:R-:W-:-:S04]  /*03a0*/  IMAD.WIDE R14, R13, 0x4, R4 ;  /* 0x000000040d0e7825 */ /* 0x002fc800078e0204 */
[----:B------:R-:W-:Y:S01]  /*03b0*/  FFMA R23, R23, R12, 1.1641532182693481445e-10 ;  /* 0x2f00000017177423 */ /* 0x000fe2000000000c */
[----:B------:R0:W-:Y:S04]  /*03c0*/  STG.E.64 desc[UR6][R8.64+0x10], R18 ;  /* 0x0000101208007986 */ /* 0x0001e8000c101b06 */
[----:B------:R0:W-:Y:S04]  /*03d0*/  STG.E desc[UR6][R14.64], R23 ;  /* 0x000000170e007986 */ /* 0x0001e8000c101906 */
[----:B---3--:R-:W2:Y:S04]  /*03e0*/  LDG.E R10, desc[UR6][R10.64] ;  /* 0x000000060a0a7981 */ /* 0x008ea8000c1e1900 */
[----:B------:R-:W2:Y:S01]  /*03f0*/  LDG.E R12, desc[UR6][R6.64] ;  /* 0x00000006060c7981 */ /* 0x000ea2000c1e1900 */
[----:B------:R-:W-:-:S05]  /*0400*/  IMAD.IADD R13, R0, 0x1, R13 ;  /* 0x00000001000d7824 */ /* 0x000fca00078e020d */
[----:B------:R-:W-:Y:S01]  /*0410*/  ISETP.GE.AND P0, PT, R13, UR5, PT ;  /* 0x000000050d007c0c */ /* 0x000fe2000bf06270 */
[----:B--2---:R-:W-:-:S05]  /*0420*/  FFMA R17, R23, R10, R12 ;  /* 0x0000000a17117223 */ /* 0x004fca000000000c */
[----:B------:R0:W-:Y:S07]  /*0430*/  STG.E desc[UR6][R6.64], R17 ;  /* 0x0000001106007986 */ /* 0x0001ee000c101906 */
[----:B------:R-:W-:Y:S05]  /*0440*/  @!P0 BRA `(.L_x_0) ;  /* 0xfffffffc00308947 */ /* 0x000fea000383ffff */
[----:B------:R-:W-:Y:S05]  /*0450*/  EXIT ;  /* 0x000000000000794d */ /* 0x000fea0003800000 */
.L_x_1:
[----:B------:R-:W-:-:S00]  /*0460*/  BRA `(.L_x_1) ;  /* 0xfffffffc00fc7947 */ /* 0x000fc0000383ffff */
[----:B------:R-:W-:-:S00]  /*0470*/  NOP ;  /* 0x0000000000007918 */ /* 0x000fc00000000000 */
        /* <DEDUP_REMOVED lines=8> */
.L_x_11:


//--------------------- .text._Z16initializeRandomP17curandStateXORWOWy --------------------------
	.section	.text._Z16initializeRandomP17curandStateXORWOWy,"ax",@progbits
	.align	128
        .global         _Z16initializeRandomP17curandStateXORWOWy
        .type           _Z16initializeRandomP17curandStateXORWOWy,@function
        .size           _Z16initializeRandomP17curandStateXORWOWy,(.L_x_12 - _Z16initializeRandomP17curandStateXORWOWy)
        .other          _Z16initializeRandomP17curandStateXORWOWy,@"STO_CUDA_ENTRY STV_DEFAULT"
_Z16initializeRandomP17curandStateXORWOWy:
.text._Z16initializeRandomP17curandStateXORWOWy:
[----:B------:R-:W-:Y:S01]  /*0000*/  LDC R1, c[0x0][0x37c] ;  /* 0x0000df00ff017b82 */ /* 0x000fe20000000800 */
[----:B------:R-:W0:Y:S07]  /*0010*/  S2R R4, SR_TID.X ;  /* 0x0000000000047919 */ /* 0x000e2e0000002100 */
[----:B------:R-:W1:Y:S01]  /*0020*/  LDC.64 R2, c[0x0][0x388] ;  /* 0x0000e200ff027b82 */ /* 0x000e620000000a00 */
[----:B------:R-:W2:Y:S01]  /*0030*/  LDCU.64 UR4, c[0x0][0x358] ;  /* 0x00006b00ff0477ac */ /* 0x000ea20008000a00 */
[----:B------:R-:W-:Y:S06]  /*0040*/  BSSY.RECONVERGENT B0, `(.L_x_2) ;  /* 0x00000e5000007945 */ /* 0x000fec0003800200 */
[----:B------:R-:W0:Y:S08]  /*0050*/  S2UR UR6, SR_CTAID.X ;  /* 0x00000000000679c3 */ /* 0x000e300000002500 */
[----:B------:R-:W0:Y:S08]  /*0060*/  LDC R13, c[0x0][0x360] ;  /* 0x0000d800ff0d7b82 */ /* 0x000e300000000800 */
[----:B------:R-:W3:Y:S01]  /*0070*/  LDC.64 R6, c[0x0][0x380] ;  /* 0x0000e000ff067b82 */ /* 0x000ee20000000a00 */
[----:B-1----:R-:W-:-:S02]  /*0080*/  LOP3.LUT R0, R2, 0xaad26b49, RZ, 0x3c, !PT ;  /* 0xaad26b4902007812 */ /* 0x002fc400078e3cff */
[----:B------:R-:W-:-:S03]  /*0090*/  LOP3.LUT R2, R3, 0xf7dcefdd, RZ, 0x3c, !PT ;  /* 0xf7dcefdd03027812 */ /* 0x000fc600078e3cff */
[----:B------:R-:W-:Y:S02]  /*00a0*/  IMAD R0, R0, 0x4182bed5, RZ ;  /* 0x4182bed500007824 */ /* 0x000fe400078e02ff */
[----:B------:R-:W-:Y:S02]  /*00b0*/  IMAD R3, R2, -0x658354e5, RZ ;  /* 0x9a7cab1b02037824 */ /* 0x000fe400078e02ff */
[C---:B------:R-:W-:Y:S01]  /*00c0*/  VIADD R5, R0.reuse, 0x75bcd15 ;  /* 0x075bcd1500057836 */ /* 0x040fe20000000000 */
[C---:B------:R-:W-:Y:S01]  /*00d0*/  LOP3.LUT R8, R0.reuse, 0x159a55e5, RZ, 0x3c, !PT ;  /* 0x159a55e500087812 */ /* 0x040fe200078e3cff */
[C---:B------:R-:W-:Y:S01]  /*00e0*/  VIADD R11, R0.reuse, 0x583f19 ;  /* 0x00583f19000b7836 */ /* 0x040fe20000000000 */
[C---:B------:R-:W-:Y:S01]  /*00f0*/  LOP3.LUT R10, R3.reuse, 0x5491333, RZ, 0x3c, !PT ;  /* 0x05491333030a7812 */ /* 0x040fe200078e3cff */
[----:B------:R-:W-:Y:S02]  /*0100*/  VIADD R9, R3, 0x1f123bb5 ;  /* 0x1f123bb503097836 */ /* 0x000fe40000000000 */
[----:B0-----:R-:W-:Y:S01]  /*0110*/  IMAD R13, R13, UR6, R4 ;  /* 0x000000060d0d7c24 */ /* 0x001fe2000f8e0204 */
[----:B------:R-:W-:-:S04]  /*0120*/  IADD3 R4, PT, PT, R0, 0x64f0c9, R3 ;  /* 0x0064f0c900047810 */ /* 0x000fc80007ffe003 */
[C---:B------:R-:W-:Y:S01]  /*0130*/  ISETP.NE.AND P0, PT, R13.reuse, RZ, PT ;  /* 0x000000ff0d00720c */ /* 0x040fe20003f05270 */
[----:B---3--:R-:W-:-:S05]  /*0140*/  IMAD.WIDE R6, R13, 0x30, R6 ;  /* 0x000000300d067825 */ /* 0x008fca00078e0206 */
[----:B--2---:R0:W-:Y:S04]  /*0150*/  STG.E.64 desc[UR4][R6.64], R4 ;  /* 0x0000000406007986 */ /* 0x0041e8000c101b04 */
[----:B------:R0:W-:Y:S04]  /*0160*/  STG.E.64 desc[UR4][R6.64+0x8], R8 ;  /* 0x0000080806007986 */ /* 0x0001e8000c101b04 */
[----:B------:R0:W-:Y:S01]  /*0170*/  STG.E.64 desc[UR4][R6.64+0x10], R10 ;  /* 0x0000100a06007986 */ /* 0x0001e2000c101b04 */
[----:B------:R-:W-:Y:S05]  /*0180*/  @!P0 BRA `(.L_x_3) ;  /* 0x0000000c00408947 */ /* 0x000fea0003800000 */
[----:B------:R-:W-:Y:S01]  /*0190*/  SHF.R.S32.HI R0, RZ, 0x1f, R13 ;  /* 0x0000001fff007819 */ /* 0x000fe2000001140d */
[----:B------:R-:W-:-:S07]  /*01a0*/  IMAD.MOV.U32 R12, RZ, RZ, RZ ;  /* 0x000000ffff0c7224 */ /* 0x000fce00078e00ff */
.L_x_9:
[----:B-1----:R-:W-:Y:S01]  /*01b0*/  LOP3.LUT R2, R13, 0x3, RZ, 0xc0, !PT ;  /* 0x000000030d027812 */ /* 0x002fe200078ec0ff */
[----:B------:R-:W-:Y:S03]  /*01c0*/  BSSY.RECONVERGENT B1, `(.L_x_4) ;  /* 0x00000c6000017945 */ /* 0x000fe60003800200 */
[----:B------:R-:W-:-:S04]  /*01d0*/  ISETP.NE.U32.AND P0, PT, R2, RZ, PT ;  /* 0x000000ff0200720c */ /* 0x000fc80003f05070 */
[----:B------:R-:W-:-:S13]  /*01e0*/  ISETP.NE.AND.EX P0, PT, RZ, RZ, PT, P0 ;  /* 0x000000ffff00720c */ /* 0x000fda0003f05300 */
[----:B------:R-:W-:Y:S05]  /*01f0*/  @!P0 BRA `(.L_x_5) ;  /* 0x0000000c00088947 */ /* 0x000fea0003800000 */
[----:B0-----:R-:W0:Y:S01]  /*0200*/  LDC.64 R8, c[0x4][RZ] ;  /* 0x01000000ff087b82 */ /* 0x001e220000000a00 */
[----:B------:R-:W-:Y:S02]  /*0210*/  IMAD.MOV.U32 R14, RZ, RZ, RZ ;  /* 0x000000ffff0e7224 */ /* 0x000fe400078e00ff */
[----:B0-----:R-:W-:-:S07]  /*0220*/  IMAD.WIDE.U32 R8, R12, 0xc80, R8 ;  /* 0x00000c800c087825 */ /* 0x001fce00078e0008 */
.L_x_8:
[----:B-1----:R-:W-:Y:S01]  /*0230*/  IMAD.MOV.U32 R15, RZ, RZ, RZ ;  /* 0x000000ffff0f7224 */ /* 0x002fe200078e00ff */
[----:B------:R-:W-:Y:S01]  /*0240*/  CS2R R2, SRZ ;  /* 0x0000000000027805 */ /* 0x000fe2000001ff00 */
[----:B------:R-:W-:Y:S01]  /*0250*/  IMAD.MOV.U32 R17, RZ, RZ, RZ ;  /* 0x000000ffff117224 */ /* 0x000fe200078e00ff */
[----:B------:R-:W-:-:S07]  /*0260*/  CS2R R4, SRZ ;  /* 0x0000000000047805 */ /* 0x000fce000001ff00 */
.L_x_7:
[----:B------:R-:W-:-:S05]  /*0270*/  IMAD.WIDE.U32 R10, R17, 0x4, R6 ;  /* 0x00000004110a7825 */ /* 0x000fca00078e0006 */
[----:B------:R0:W5:Y:S01]  /*0280*/  LDG.E R16, desc[UR4][R10.64+0x4] ;  /* 0x000004040a107981 */ /* 0x000162000c1e1900 */
[----:B------:R-:W-:-:S07]  /*0290*/  IMAD.MOV.U32 R19, RZ, RZ, RZ ;  /* 0x000000ffff137224 */ /* 0x000fce00078e00ff */
.L_x_6:
[----:B-----5:R-:W-:Y:S01]  /*02a0*/  SHF.R.U32.HI R24, RZ, R19, R16 ;  /* 0x00000013ff187219 */ /* 0x020fe20000011610 */
[----:B0-----:R-:W-:-:S03]  /*02b0*/  IMAD.SHL.U32 R10, R17, 0x20, RZ ;  /* 0x00000020110a7824 */ /* 0x001fc600078e00ff */
[----:B------:R-:W-:Y:S01]  /*02c0*/  LOP3.LUT R11, R24, 0x1, RZ, 0xc0, !PT ;  /* 0x00000001180b7812 */ /* 0x000fe200078ec0ff */
[----:B------:R-:W-:-:S03]  /*02d0*/  IMAD.IADD R10, R10, 0x1, R19 ;  /* 0x000000010a0a7824 */ /* 0x000fc600078e0213 */
[----:B------:R-:W-:Y:S01]  /*02e0*/  ISETP.NE.U32.AND P0, PT, R11, 0x1, PT ;  /* 0x000000010b00780c */ /* 0x000fe20003f05070 */
[----:B------:R-:W-:-:S03]  /*02f0*/  IMAD R11, R10, 0x5, RZ ;  /* 0x000000050a0b7824 */ /* 0x000fc600078e02ff */
[----:B------:R-:W-:Y:S01]  /*0300*/  R2P PR, R24, 0x7e ;  /* 0x0000007e18007804 */ /* 0x000fe20000000000 */
[----:B------:R-:W-:-:S08]  /*0310*/  IMAD.WIDE.U32 R10, R11, 0x4, R8 ;  /* 0x000000040b0a7825 */ /* 0x000fd000078e0008 */
[----:B------:R-:W2:Y:S04]  /*0320*/  @!P0 LDG.E R18, desc[UR4][R10.64] ;  /* 0x000000040a128981 */ /* 0x000ea8000c1e1900 */
[----:B------:R-:W3:Y:S04]  /*0330*/  @!P0 LDG.E R20, desc[UR4][R10.64+0x10] ;  /* 0x000010040a148981 */ /* 0x000ee8000c1e1900 */
[----:B------:R-:W4:Y:S04]  /*0340*/  @P1 LDG.E R22, desc[UR4][R10.64+0x14] ;  /* 0x000014040a161981 */ /* 0x000f28000c1e1900 */
[----:B------:R-:W4:Y:S04]  /*0350*/  @P2 LDG.E R26, desc[UR4][R10.64+0x28] ;  /* 0x000028040a1a2981 */ /* 0x000f28000c1e1900 */
[----:B------:R-:W4:Y:S04]  /*0360*/  @!P0 LDG.E R21, desc[UR4][R10.64+0x4] ;  /* 0x000004040a158981 */ /* 0x000f28000c1e1900 */
[----:B------:R-:W4:Y:S04]  /*0370*/  @!P0 LDG.E R23, desc[UR4][R10.64+0xc] ;  /* 0x00000c040a178981 */ /* 0x000f28000c1e1900 */
[----:B------:R-:W4:Y:S04]  /*0380*/  @P1 LDG.E R25, desc[UR4][R10.64+0x18] ;  /* 0x000018040a191981 */ /* 0x000f28000c1e1900 */
[----:B------:R-:W4:Y:S04]  /*0390*/  @P3 LDG.E R28, desc[UR4][R10.64+0x3c] ;  /* 0x00003c040a1c3981 */ /* 0x000f28000c1e1900 */
[----:B------:R-:W4:Y:S01]  /*03a0*/  @P6 LDG.E R27, desc[UR4][R10.64+0x7c] ;  /* 0x00007c040a1b6981 */ /* 0x000f22000c1e1900 */
[----:B--2---:R-:W-:-:S03]  /*03b0*/  @!P0 LOP3.LUT R15, R15, R18, RZ, 0x3c, !PT ;  /* 0x000000120f0f8212 */ /* 0x004fc600078e3cff */
[----:B------:R-:W2:Y:S01]  /*03c0*/  @!P0 LDG.E R18, desc[UR4][R10.64+0x8] ;  /* 0x000008040a128981 */ /* 0x000ea2000c1e1900 */
[----:B---3--:R-:W-:-:S03]  /*03d0*/  @!P0 LOP3.LUT R3, R3, R20, RZ, 0x3c, !PT ;  /* 0x0000001403038212 */ /* 0x008fc600078e3cff */
[----:B------:R-:W3:Y:S01]  /*03e0*/  @P1 LDG.E R20, desc[UR4][R10.64+0x24] ;  /* 0x000024040a141981 */ /* 0x000ee2000c1e1900 */
[----:B----4-:R-:W-:-:S03]  /*03f0*/  @P1 LOP3.LUT R15, R15, R22, RZ, 0x3c, !PT ;  /* 0x000000160f0f1212 */ /* 0x010fc600078e3cff */
[----:B------:R-:W4:Y:S01]  /*0400*/  @P2 LDG.E R22, desc[UR4][R10.64+0x38] ;  /* 0x000038040a162981 */ /* 0x000f22000c1e1900 */
[----:B------:R-:W-:-:S03]  /*0410*/  @P2 LOP3.LUT R15, R15, R26, RZ, 0x3c, !PT ;  /* 0x0000001a0f0f2212 */ /* 0x000fc600078e3cff */
[----:B------:R-:W4:Y:S01]  /*0420*/  @P4 LDG.E R26, desc[UR4][R10.64+0x50] ;  /* 0x000050040a1a4981 */ /* 0x000f22000c1e1900 */
[----:B------:R-:W-:-:S03]  /*0430*/  @!P0 LOP3.LUT R4, R4, R21, RZ, 0x3c, !PT ;  /* 0x0000001504048212 */ /* 0x000fc600078e3cff */
[----:B------:R-:W4:Y:S01]  /*0440*/  @P1 LDG.E R21, desc[UR4][R10.64+0x20] ;  /* 0x000020040a151981 */ /* 0x000f22000c1e1900 */
[----:B------:R-:W-:-:S03]  /*0450*/  @!P0 LOP3.LUT R2, R2, R23, RZ, 0x3c, !PT ;  /* 0x0000001702028212 */ /* 0x000fc600078e3cff */
[----:B------:R-:W4:Y:S01]  /*0460*/  @P2 LDG.E R23, desc[UR4][R10.64+0x2c] ;  /* 0x00002c040a172981 */ /* 0x000f22000c1e1900 */
[----:B------:R-:W-:-:S03]  /*0470*/  @P1 LOP3.LUT R4, R4, R25, RZ, 0x3c, !PT ;  /* 0x0000001904041212 */ /* 0x000fc600078e3cff */
[----:B------:R-:W4:Y:S01]  /*0480*/  @P2 LDG.E R25, desc[UR4][R10.64+0x34] ;  /* 0x000034040a192981 */ /* 0x000f22000c1e1900 */
[----:B--2---:R-:W-:-:S03]  /*0490*/  @!P0 LOP3.LUT R5, R5, R18, RZ, 0x3c, !PT ;  /* 0x0000001205058212 */ /* 0x004fc600078e3cff */
[----:B------:R-:W2:Y:S01]  /*04a0*/  @P1 LDG.E R18, desc[UR4][R10.64+0x1c] ;  /* 0x00001c040a121981 */ /* 0x000ea2000c1e1900 */
[----:B---3--:R-:W-:-:S03]  /*04b0*/  @P1 LOP3.LUT R3, R3, R20, RZ, 0x3c, !PT ;  /* 0x0000001403031212 */ /* 0x008fc600078e3cff */
[----:B------:R-:W3:Y:S01]  /*04c0*/  @P2 LDG.E R20, desc[UR4][R10.64+0x30] ;  /* 0x000030040a142981 */ /* 0x000ee2000c1e1900 */
[----:B----4-:R-:W-:-:S03]  /*04d0*/  @P2 LOP3.LUT R3, R3, R22, RZ, 0x3c, !PT ;  /* 0x0000001603032212 */ /* 0x010fc600078e3cff */
[----:B------:R-:W4:Y:S01]  /*04e0*/  @P3 LDG.E R22, desc[UR4][R10.64+0x4c] ;  /* 0x00004c040a163981 */ /* 0x000f22000c1e1900 */
[----:B------:R-:W-:-:S04]  /*04f0*/  @P3 LOP3.LUT R15, R15, R28, RZ, 0x3c, !PT ;  /* 0x0000001c0f0f3212 */ /* 0x000fc800078e3cff */
[----:B------:R-:W-:Y:S02]  /*0500*/  @P4 LOP3.LUT R15, R15, R26, RZ, 0x3c, !PT ;  /* 0x0000001a0f0f4212 */ /* 0x000fe400078e3cff */
[----:B------:R-:W-:Y:S01]  /*0510*/  @P1 LOP3.LUT R2, R2, R21, RZ, 0x3c, !PT ;  /* 0x0000001502021212 */ /* 0x000fe200078e3cff */
[----:B------:R-:W4:Y:S04]  /*0520*/  @P5 LDG.E R26, desc[UR4][R10.64+0x64] ;  /* 0x000064040a1a5981 */ /* 0x000f28000c1e1900 */
[----:B------:R-:W4:Y:S01]  /*0530*/  @P3 LDG.E R21, desc[UR4][R10.64+0x40] ;  /* 0x000040040a153981 */ /* 0x000f22000c1e1900 */
[----:B------:R-:W-:Y:S02]  /*0540*/  @P2 LOP3.LUT R4, R4, R23, RZ, 0x3c, !PT ;  /* 0x0000001704042212 */ /* 0x000fe400078e3cff */
[----:B------:R-:W-:Y:S01]  /*0550*/  @P2 LOP3.LUT R2, R2, R25, RZ, 0x3c, !PT ;  /* 0x0000001902022212 */ /* 0x000fe200078e3cff */
[----:B------:R-:W4:Y:S04]  /*0560*/  @P3 LDG.E R23, desc[UR4][R10.64+0x48] ;  /* 0x000048040a173981 */ /* 0x000f28000c1e1900 */
[----:B------:R-:W4:Y:S01]  /*0570*/  @P4 LDG.E R25, desc[UR4][R10.64+0x54] ;  /* 0x000054040a194981 */ /* 0x000f22000c1e1900 */
[----:B--2---:R-:W-:-:S03]  /*0580*/  @P1 LOP3.LUT R5, R5, R18, RZ, 0x3c, !PT ;  /* 0x0000001205051212 */ /* 0x004fc600078e3cff */
[----:B------:R-:W2:Y:S01]  /*0590*/  @P3 LDG.E R18, desc[UR4][R10.64+0x44] ;  /* 0x000044040a123981 */ /* 0x000ea2000c1e1900 */
[----:B---3--:R-:W-:-:S03]  /*05a0*/  @P2 LOP3.LUT R5, R5, R20, RZ, 0x3c, !PT ;  /* 0x0000001405052212 */ /* 0x008fc600078e3cff */
[----:B------:R-:W3:Y:S01]  /*05b0*/  @P4 LDG.E R20, desc[UR4][R10.64+0x58] ;  /* 0x000058040a144981 */ /* 0x000ee2000c1e1900 */
[----:B----4-:R-:W-:-:S03]  /*05c0*/  @P3 LOP3.LUT R3, R3, R22, RZ, 0x3c, !PT ;  /* 0x0000001603033212 */ /* 0x010fc600078e3cff */
[----:B------:R-:W4:Y:S01]  /*05d0*/  @P4 LDG.E R22, desc[UR4][R10.64+0x60] ;  /* 0x000060040a164981 */ /* 0x000f22000c1e1900 */
[----:B------:R-:W-:Y:S02]  /*05e0*/  LOP3.LUT P0, RZ, R24, 0x80, RZ, 0xc0, !PT ;  /* 0x0000008018ff7812 */ /* 0x000fe4000780c0ff */
[----:B------:R-:W-:Y:S02]  /*05f0*/  @P5 LOP3.LUT R15, R15, R26, RZ, 0x3c, !PT ;  /* 0x0000001a0f0f5212 */ /* 0x000fe400078e3cff */
[----:B------:R-:W4:Y:S01]  /*0600*/  @P6 LDG.E R26, desc[UR4][R10.64+0x78] ;  /* 0x000078040a1a6981 */ /* 0x000f22000c1e1900 */
[----:B------:R-:W-:-:S03]  /*0610*/  @P3 LOP3.LUT R4, R4, R21, RZ, 0x3c, !PT ;  /* 0x0000001504043212 */ /* 0x000fc600078e3cff */
[----:B------:R-:W4:Y:S01]  /*0620*/  @P4 LDG.E R21, desc[UR4][R10.64+0x5c] ;  /* 0x00005c040a154981 */ /* 0x000f22000c1e1900 */
[----:B------:R-:W-:-:S03]  /*0630*/  @P3 LOP3.LUT R2, R2, R23, RZ, 0x3c, !PT ;  /* 0x0000001702023212 */ /* 0x000fc600078e3cff */
[----:B------:R-:W4:Y:S01]  /*0640*/  @P5 LDG.E R23, desc[UR4][R10.64+0x68] ;  /* 0x000068040a175981 */ /* 0x000f22000c1e1900 */
[----:B------:R-:W-:-:S03]  /*0650*/  @P4 LOP3.LUT R4, R4, R25, RZ, 0x3c, !PT ;  /* 0x0000001904044212 */ /* 0x000fc600078e3cff */
[----:B------:R-:W4:Y:S01]  /*0660*/  @P5 LDG.E R25, desc[UR4][R10.64+0x70] ;  /* 0x000070040a195981 */ /* 0x000f22000c1e1900 */
[----:B--2---:R-:W-:-:S03]  /*0670*/  @P3 LOP3.LUT R5, R5, R18, RZ, 0x3c, !PT ;  /* 0x0000001205053212 */ /* 0x004fc600078e3cff */
[----:B------:R-:W2:Y:S01]  /*0680*/  @P5 LDG.E R18, desc[UR4][R10.64+0x6c] ;  /* 0x00006c040a125981 */ /* 0x000ea2000c1e1900 */
[----:B---3--:R-:W-:-:S03]  /*0690*/  @P4 LOP3.LUT R5, R5, R20, RZ, 0x3c, !PT ;  /* 0x0000001405054212 */ /* 0x008fc600078e3cff */
[----:B------:R-:W3:Y:S01]  /*06a0*/  @P5 LDG.E R20, desc[UR4][R10.64+0x74] ;  /* 0x000074040a145981 */ /* 0x000ee2000c1e1900 */
[----:B----4-:R-:W-:-:S03]  /*06b0*/  @P4 LOP3.LUT R3, R3, R22, RZ, 0x3c, !PT ;  /* 0x0000001603034212 */ /* 0x010fc600078e3cff */
[----:B------:R-:W4:Y:S01]  /*06c0*/  @P0 LDG.E R22, desc[UR4][R10.64+0x8c] ;  /* 0x00008c040a160981 */ /* 0x000f22000c1e1900 */
[----:B------:R-:W-:-:S03]  /*06d0*/  @P6 LOP3.LUT R15, R15, R26, RZ, 0x3c, !PT ;  /* 0x0000001a0f0f6212 */ /* 0x000fc600078e3cff */
        /* <DEDUP_REMOVED lines=13> */
[----:B------:R-:W-:Y:S02]  /*07b0*/  @P6 LOP3.LUT R4, R4, R27, RZ, 0x3c, !PT ;  /* 0x0000001b04046212 */ /* 0x000fe400078e3cff */
[----:B------:R-:W-:Y:S02]  /*07c0*/  @P6 LOP3.LUT R2, R2, R21, RZ, 0x3c, !PT ;  /* 0x0000001502026212 */ /* 0x000fe400078e3cff */
[----:B------:R-:W-:Y:S02]  /*07d0*/  @P0 LOP3.LUT R4, R4, R23, RZ, 0x3c, !PT ;  /* 0x0000001704040212 */ /* 0x000fe400078e3cff */
[----:B------:R-:W-:Y:S02]  /*07e0*/  @P0 LOP3.LUT R2, R2, R25, RZ, 0x3c, !PT ;  /* 0x0000001902020212 */ /* 0x000fe400078e3cff */
[----:B--2---:R-:W-:Y:S02]  /*07f0*/  @P6 LOP3.LUT R5, R5, R18, RZ, 0x3c, !PT ;  /* 0x0000001205056212 */ /* 0x004fe400078e3cff */
[----:B---3--:R-:W-:-:S02]  /*0800*/  @P6 LOP3.LUT R3, R3, R20, RZ, 0x3c, !PT ;  /* 0x0000001403036212 */ /* 0x008fc400078e3cff */
[----:B----4-:R-:W-:Y:S02]  /*0810*/  @P0 LOP3.LUT R5, R5, R22, RZ, 0x3c, !PT ;  /* 0x0000001605050212 */ /* 0x010fe400078e3cff */
[----:B------:R-:W-:Y:S02]  /*0820*/  @P0 LOP3.LUT R3, R3, R26, RZ, 0x3c, !PT ;  /* 0x0000001a03030212 */ /* 0x000fe400078e3cff */
[----:B------:R-:W-:-:S13]  /*0830*/  R2P PR, R24.B1, 0x7f ;  /* 0x0000007f18007804 */ /* 0x000fda0000001000 */
[----:B------:R-:W2:Y:S04]  /*0840*/  @P0 LDG.E R18, desc[UR4][R10.64+0xa0] ;  /* 0x0000a0040a120981 */ /* 0x000ea8000c1e1900 */
[----:B------:R-:W3:Y:S04]  /*0850*/  @P1 LDG.E R22, desc[UR4][R10.64+0xb4] ;  /* 0x0000b4040a161981 */ /* 0x000ee8000c1e1900 */
[----:B------:R-:W4:Y:S04]  /*0860*/  @P2 LDG.E R26, desc[UR4][R10.64+0xc8] ;  /* 0x0000c8040a1a2981 */ /* 0x000f28000c1e1900 */
[----:B------:R-:W4:Y:S04]  /*0870*/  @P3 LDG.E R28, desc[UR4][R10.64+0xdc] ;  /* 0x0000dc040a1c3981 */ /* 0x000f28000c1e1900 */
[----:B------:R-:W4:Y:S04]  /*0880*/  @P0 LDG.E R23, desc[UR4][R10.64+0xa4] ;  /* 0x0000a4040a170981 */ /* 0x000f28000c1e1900 */
[----:B------:R-:W4:Y:S04]  /*0890*/  @P0 LDG.E R20, desc[UR4][R10.64+0xa8] ;  /* 0x0000a8040a140981 */ /* 0x000f28000c1e1900 */
[----:B------:R-:W4:Y:S04]  /*08a0*/  @P4 LDG.E R25, desc[UR4][R10.64+0xf0] ;  /* 0x0000f0040a194981 */ /* 0x000f28000c1e1900 */
        /* <DEDUP_REMOVED lines=21> */
[----:B------:R-:W-:Y:S02]  /*0a00*/  LOP3.LUT P0, RZ, R24, 0x8000, RZ, 0xc0, !PT ;  /* 0x0000800018ff7812 */ /* 0x000fe4000780c0ff */
[----:B----4-:R-:W-:Y:S01]  /*0a10*/  @P5 LOP3.LUT R15, R15, R26, RZ, 0x3c, !PT ;  /* 0x0000001a0f0f5212 */ /* 0x010fe200078e3cff */
[----:B------:R-:W4:Y:S04]  /*0a20*/  @P3 LDG.E R24, desc[UR4][R10.64+0xe4] ;  /* 0x0000e4040a183981 */ /* 0x000f28000c1e1900 */
[----:B------:R-:W2:Y:S01]  /*0a30*/  @P6 LDG.E R26, desc[UR4][R10.64+0x118] ;  /* 0x000118040a1a6981 */ /* 0x000ea2000c1e1900 */
        /* <DEDUP_REMOVED lines=8> */
[----:B---3--:R-:W-:-:S03]  /*0ac0*/  @P2 LOP3.LUT R3, R3, R22, RZ, 0x3c, !PT ;  /* 0x0000001603032212 */ /* 0x008fc600078e3cff */
[----:B------:R-:W3:Y:S01]  /*0ad0*/  @P4 LDG.E R22, desc[UR4][R10.64+0x100] ;  /* 0x000100040a164981 */ /* 0x000ee2000c1e1900 */
[----:B--2---:R-:W-:-:S03]  /*0ae0*/  @P6 LOP3.LUT R15, R15, R26, RZ, 0x3c, !PT ;  /* 0x0000001a0f0f6212 */ /* 0x004fc600078e3cff */
[----:B------:R-:W2:Y:S01]  /*0af0*/  @P0 LDG.E R26, desc[UR4][R10.64+0x12c] ;  /* 0x00012c040a1a0981 */ /* 0x000ea2000c1e1900 */
[----:B----4-:R-:W-:-:S03]  /*0b00*/  @P2 LOP3.LUT R2, R2, R23, RZ, 0x3c, !PT ;  /* 0x0000001702022212 */ /* 0x010fc600078e3cff */
[----:B------:R-:W4:Y:S01]  /*0b10*/  @P4 LDG.E R23, desc[UR4][R10.64+0xfc] ;  /* 0x0000fc040a174981 */ /* 0x000f22000c1e1900 */
[----:B------:R-:W-:-:S03]  /*0b20*/  @P2 LOP3.LUT R5, R5, R20, RZ, 0x3c, !PT ;  /* 0x0000001405052212 */ /* 0x000fc600078e3cff */
[----:B------:R-:W4:Y:S01]  /*0b30*/  @P4 LDG.E R20, desc[UR4][R10.64+0xf8] ;  /* 0x0000f8040a144981 */ /* 0x000f22000c1e1900 */
[----:B------:R-:W-:Y:S02]  /*0b40*/  @P3 LOP3.LUT R2, R2, R27, RZ, 0x3c, !PT ;  /* 0x0000001b02023212 */ /* 0x000fe400078e3cff */
[----:B------:R-:W-:Y:S01]  /*0b50*/  @P3 LOP3.LUT R4, R4, R25, RZ, 0x3c, !PT ;  /* 0x0000001904043212 */ /* 0x000fe200078e3cff */
[----:B------:R-:W4:Y:S01]  /*0b60*/  @P5 LDG.E R27, desc[UR4][R10.64+0x110] ;  /* 0x000110040a1b5981 */ /* 0x000f22000c1e1900 */
[----:B------:R-:W-:-:S03]  /*0b70*/  @P3 LOP3.LUT R5, R5, R24, RZ, 0x3c, !PT ;  /* 0x0000001805053212 */ /* 0x000fc600078e3cff */
[----:B------:R-:W4:Y:S04]  /*0b80*/  @P5 LDG.E R25, desc[UR4][R10.64+0x108] ;  /* 0x000108040a195981 */ /* 0x000f28000c1e1900 */
        /* <DEDUP_REMOVED lines=19> */
[----:B------:R-:W-:-:S05]  /*0cc0*/  VIADD R19, R19, 0x10 ;  /* 0x0000001013137836 */ /* 0x000fca0000000000 */
[----:B------:R-:W-:Y:S02]  /*0cd0*/  ISETP.NE.AND P1, PT, R19, 0x20, PT ;  /* 0x000000201300780c */ /* 0x000fe40003f25270 */
[----:B------:R-:W-:Y:S02]  /*0ce0*/  @P5 LOP3.LUT R3, R3, R18, RZ, 0x3c, !PT ;  /* 0x0000001203035212 */ /* 0x000fe400078e3cff */
[----:B------:R-:W-:Y:S02]  /*0cf0*/  @P6 LOP3.LUT R4, R4, R21, RZ, 0x3c, !PT ;  /* 0x0000001504046212 */ /* 0x000fe400078e3cff */
[----:B---3--:R-:W-:-:S04]  /*0d00*/  @P6 LOP3.LUT R3, R3, R22, RZ, 0x3c, !PT ;  /* 0x0000001603036212 */ /* 0x008fc800078e3cff */
[----:B--2---:R-:W-:Y:S02]  /*0d10*/  @P0 LOP3.LUT R3, R3, R26, RZ, 0x3c, !PT ;  /* 0x0000001a03030212 */ /* 0x004fe400078e3cff */
[----:B----4-:R-:W-:Y:S02]  /*0d20*/  @P6 LOP3.LUT R2, R2, R23, RZ, 0x3c, !PT ;  /* 0x0000001702026212 */ /* 0x010fe400078e3cff */
[----:B------:R-:W-:Y:S02]  /*0d30*/  @P6 LOP3.LUT R5, R5, R20, RZ, 0x3c, !PT ;  /* 0x0000001405056212 */ /* 0x000fe400078e3cff */
[----:B------:R-:W-:Y:S02]  /*0d40*/  @P0 LOP3.LUT R2, R2, R27, RZ, 0x3c, !PT ;  /* 0x0000001b02020212 */ /* 0x000fe400078e3cff */
[----:B------:R-:W-:Y:S02]  /*0d50*/  @P0 LOP3.LUT R4, R4, R25, RZ, 0x3c, !PT ;  /* 0x0000001904040212 */ /* 0x000fe400078e3cff */
[----:B------:R-:W-:Y:S01]  /*0d60*/  @P0 LOP3.LUT R5, R5, R24, RZ, 0x3c, !PT ;  /* 0x0000001805050212 */ /* 0x000fe200078e3cff */
[----:B------:R-:W-:Y:S06]  /*0d70*/  @P1 BRA `(.L_x_6) ;  /* 0xfffffff400481947 */ /* 0x000fec000383ffff */
[----:B------:R-:W-:-:S05]  /*0d80*/  VIADD R17, R17, 0x1 ;  /* 0x0000000111117836 */ /* 0x000fca0000000000 */
[----:B------:R-:W-:-:S13]  /*0d90*/  ISETP.NE.AND P0, PT, R17, 0x5, PT ;  /* 0x000000051100780c */ /* 0x000fda0003f05270 */
[----:B------:R-:W-:Y:S05]  /*0da0*/  @P0 BRA `(.L_x_7) ;  /* 0xfffffff400300947 */ /* 0x000fea000383ffff */
[----:B------:R1:W-:Y:S01]  /*0db0*/  STG.E.64 desc[UR4][R6.64+0x8], R4 ;  /* 0x0000080406007986 */ /* 0x0003e2000c101b04 */
[----:B------:R-:W-:Y:S01]  /*0dc0*/  VIADD R14, R14, 0x1 ;  /* 0x000000010e0e7836 */ /* 0x000fe20000000000 */
[----:B------:R-:W-:Y:S02]  /*0dd0*/  LOP3.LUT R11, R13, 0x3, RZ, 0xc0, !PT ;  /* 0x000000030d0b7812 */ /* 0x000fe400078ec0ff */
[----:B------:R1:W-:Y:S02]  /*0de0*/  STG.E.64 desc[UR4][R6.64+0x10], R2 ;  /* 0x0000100206007986 */ /* 0x0003e4000c101b04 */
[----:B------:R-:W-:Y:S02]  /*0df0*/  ISETP.GE.U32.AND P0, PT, R14, R11, PT ;  /* 0x0000000b0e00720c */ /* 0x000fe40003f06070 */
[----:B------:R1:W-:Y:S11]  /*0e00*/  STG.E desc[UR4][R6.64+0x4], R15 ;  /* 0x0000040f06007986 */ /* 0x0003f6000c101904 */
[----:B------:R-:W-:Y:S05]  /*0e10*/  @!P0 BRA `(.L_x_8) ;  /* 0xfffffff400048947 */ /* 0x000fea000383ffff */
.L_x_5:
[----:B------:R-:W-:Y:S05]  /*0e20*/  BSYNC.RECONVERGENT B1 ;  /* 0x0000000000017941 */ /* 0x000fea0003800200 */
.L_x_4:
[C---:B------:R-:W-:Y:S01]  /*0e30*/  ISETP.GT.U32.AND P0, PT, R13.reuse, 0x3, PT ;  /* 0x000000030d00780c */ /* 0x040fe20003f04070 */
[----:B------:R-:W-:Y:S01]  /*0e40*/  VIADD R12, R12, 0x1 ;  /* 0x000000010c0c7836 */ /* 0x000fe20000000000 */
[--C-:B------:R-:W-:Y:S02]  /*0e50*/  SHF.R.U64 R13, R13, 0x2, R0.reuse ;  /* 0x000000020d0d7819 */ /* 0x100fe40000001200 */
[----:B------:R-:W-:Y:S02]  /*0e60*/  ISETP.GT.U32.AND.EX P0, PT, R0, RZ, PT, P0 ;  /* 0x000000ff0000720c */ /* 0x000fe40003f04100 */
[----:B------:R-:W-:-:S11]  /*0e70*/  SHF.R.U32.HI R0, RZ, 0x2, R0 ;  /* 0x00000002ff007819 */ /* 0x000fd60000011600 */
[----:B------:R-:W-:Y:S05]  /*0e80*/  @P0 BRA `(.L_x_9) ;  /* 0xfffffff000c80947 */ /* 0x000fea000383ffff */
.L_x_3:
[----:B------:R-:W-:Y:S05]  /*0e90*/  BSYNC.RECONVERGENT B0 ;  /* 0x0000000000007941 */ /* 0x000fea0003800200 */
.L_x_2:
[----:B------:R-:W-:Y:S04]  /*0ea0*/  STG.E.64 desc[UR4][R6.64+0x18], RZ ;  /* 0x000018ff06007986 */ /* 0x000fe8000c101b04 */
[----:B------:R-:W-:Y:S04]  /*0eb0*/  STG.E desc[UR4][R6.64+0x20], RZ ;  /* 0x000020ff06007986 */ /* 0x000fe8000c101904 */
[----:B------:R-:W-:Y:S01]  /*0ec0*/  STG.E.64 desc[UR4][R6.64+0x28], RZ ;  /* 0x000028ff06007986 */ /* 0x000fe2000c101b04 */
[----:B------:R-:W-:Y:S05]  /*0ed0*/  EXIT ;  /* 0x000000000000794d */ /* 0x000fea0003800000 */
.L_x_10:
        /* <DEDUP_REMOVED lines=10> */
.L_x_12:


//--------------------- .nv.global.init           --------------------------
	.section	.nv.global.init,"aw",@progbits
	.align	4
.nv.global.init:
	.type		mrg32k3aM1SubSeq,@object
	.size		mrg32k3aM1SubSeq,(mrg32k3aM2SubSeq - mrg32k3aM1SubSeq)
mrg32k3aM1SubSeq:
        /*0000*/ 	.byte	0x0b, 0xcc, 0xee, 0x04, 0x73, 0x29, 0x8b, 0x6f, 0xf6, 0x53, 0x03, 0xf6, 0x23, 0xf6, 0xea, 0xda
        /* <DEDUP_REMOVED lines=125> */
	.type		mrg32k3aM2SubSeq,@object
	.size		mrg32k3aM2SubSeq,(mrg32k3aM1 - mrg32k3aM2SubSeq)
mrg32k3aM2SubSeq:
        /* <DEDUP_REMOVED lines=126> */
	.type		mrg32k3aM1,@object
	.size		mrg32k3aM1,(mrg32k3aM1Seq - mrg32k3aM1)
mrg32k3aM1:
        /* <DEDUP_REMOVED lines=144> */
	.type		mrg32k3aM1Seq,@object
	.size		mrg32k3aM1Seq,(mrg32k3aM2 - mrg32k3aM1Seq)
mrg32k3aM1Seq:
        /* <DEDUP_REMOVED lines=144> */
	.type		mrg32k3aM2,@object
	.size		mrg32k3aM2,(mrg32k3aM2Seq - mrg32k3aM2)
mrg32k3aM2:
        /* <DEDUP_REMOVED lines=144> */
	.type		mrg32k3aM2Seq,@object
	.size		mrg32k3aM2Seq,(precalc_xorwow_matrix - mrg32k3aM2Seq)
mrg32k3aM2Seq:
        /* <DEDUP_REMOVED lines=144> */
	.type		precalc_xorwow_matrix,@object
	.size		precalc_xorwow_matrix,(precalc_xorwow_offset_matrix - precalc_xorwow_matrix)
precalc_xorwow_matrix:
        /* <DEDUP_REMOVED lines=6400> */
	.type		precalc_xorwow_offset_matrix,@object
	.size		precalc_xorwow_offset_matrix,(.L_1 - precalc_xorwow_offset_matrix)
precalc_xorwow_offset_matrix:
        /* <DEDUP_REMOVED lines=6400> */
.L_1:


//--------------------- .nv.shared.reserved.0     --------------------------
	.section	.nv.shared.reserved.0,"aw",@nobits
	.weak		__nv_reservedSMEM_offset_0_alias
	.size		__nv_reservedSMEM_offset_0_alias, 0, 64
	.other		__nv_reservedSMEM_offset_0_alias,@"STO_CUDA_RESERVED_SHARED STV_DEFAULT"
__nv_reservedSMEM_offset_0_alias:
	.zero		0
	.zero		64


//--------------------- .nv.constant0._Z10dotProductP17curandStateXORWOWPfS1_iS1_ --------------------------
	.section	.nv.constant0._Z10dotProductP17curandStateXORWOWPfS1_iS1_,"a",@progbits
	.sectionflags	@""
	.align	4
.nv.constant0._Z10dotProductP17curandStateXORWOWPfS1_iS1_:
	.zero		936


//--------------------- .nv.constant0._Z16initializeRandomP17curandStateXORWOWy --------------------------
	.section	.nv.constant0._Z16initializeRandomP17curandStateXORWOWy,"a",@progbits
	.sectionflags	@""
	.align	4
.nv.constant0._Z16initializeRandomP17curandStateXORWOWy:
	.zero		912


//--------------------- SYMBOLS --------------------------

	.type		.nv.reservedSmem.offset0,@object
	.size		.nv.reservedSmem.offset0,0x4
